//
// Generated by NVIDIA NVVM Compiler
//
// Compiler Build ID: CL-36424714
// Cuda compilation tools, release 13.0, V13.0.88
// Based on NVVM 20.0.0
//

.version 9.0
.target sm_100
.address_size 64

	// .globl	_Z17vector_sub_kernelPKfS0_Pfi

.visible .entry _Z17vector_sub_kernelPKfS0_Pfi(
	.param .u64 .ptr .align 1 _Z17vector_sub_kernelPKfS0_Pfi_param_0,
	.param .u64 .ptr .align 1 _Z17vector_sub_kernelPKfS0_Pfi_param_1,
	.param .u64 .ptr .align 1 _Z17vector_sub_kernelPKfS0_Pfi_param_2,
	.param .u32 _Z17vector_sub_kernelPKfS0_Pfi_param_3
)
{
	.reg .pred 	%p<2>;
	.reg .b32 	%r<6>;
	.reg .b32 	%f<4>;
	.reg .b64 	%rd<11>;

	ld.param.u64 	%rd1, [_Z17vector_sub_kernelPKfS0_Pfi_param_0];
	ld.param.u64 	%rd2, [_Z17vector_sub_kernelPKfS0_Pfi_param_1];
	ld.param.u64 	%rd3, [_Z17vector_sub_kernelPKfS0_Pfi_param_2];
	ld.param.u32 	%r2, [_Z17vector_sub_kernelPKfS0_Pfi_param_3];
	mov.u32 	%r3, %ctaid.x;
	mov.u32 	%r4, %ntid.x;
	mov.u32 	%r5, %tid.x;
	mad.lo.s32 	%r1, %r3, %r4, %r5;
	setp.ge.s32 	%p1, %r1, %r2;
	@%p1 bra 	$L__BB0_2;
	cvta.to.global.u64 	%rd4, %rd1;
	cvta.to.global.u64 	%rd5, %rd2;
	cvta.to.global.u64 	%rd6, %rd3;
	mul.wide.s32 	%rd7, %r1, 4;
	add.s64 	%rd8, %rd4, %rd7;
	ld.global.f32 	%f1, [%rd8];
	add.s64 	%rd9, %rd5, %rd7;
	ld.global.f32 	%f2, [%rd9];
	sub.f32 	%f3, %f1, %f2;
	add.s64 	%rd10, %rd6, %rd7;
	st.global.f32 	[%rd10], %f3;
$L__BB0_2:
	ret;

}


// ===== COMPILED SASS (sm_100) =====

	.target	sm_100

	.elftype	@"ET_EXEC"


//--------------------- .note.nv.tkinfo           --------------------------
	.section	.note.nv.tkinfo,"",@"SHT_NOTE"
	.sectionflags	@"SHF_NOTE_NV_TKINFO"
	.tkinfo
        /*0018*/ 	.word	0x00000002
        /*0030*/ 	.string	""
        /*0030*/ 	.string	"ptxas"
        /*0030*/ 	.string	"Cuda compilation tools, release 13.0, V13.0.88"
        /*0030*/ 	.string	"Build cuda_13.0.r13.0/compiler.36424714_0"
        /*0030*/ 	.string	"-arch sm_100 -m 64 "



//--------------------- .note.nv.cuinfo           --------------------------
	.section	.note.nv.cuinfo,"",@"SHT_NOTE"
	.sectionflags	@"SHF_NOTE_NV_CUINFO"
        /*0018*/ 	.short	0x0002
        /*001a*/ 	.short	0x0064
        /*001c*/ 	.short	0x0082
	.zero		2


//--------------------- .nv.info                  --------------------------
	.section	.nv.info,"",@"SHT_CUDA_INFO"
	.align	4


	//----- nvinfo : EIATTR_REGCOUNT
	.align		4
        /*0000*/ 	.byte	0x04, 0x2f
        /*0002*/ 	.short	(.L_1 - .L_0)
	.align		4
.L_0:
        /*0004*/ 	.word	index@(_Z17vector_sub_kernelPKfS0_Pfi)
        /*0008*/ 	.word	0x0000000c


	//----- nvinfo : EIATTR_FRAME_SIZE
	.align		4
.L_1:
        /*000c*/ 	.byte	0x04, 0x11
        /*000e*/ 	.short	(.L_3 - .L_2)
	.align		4
.L_2:
        /*0010*/ 	.word	index@(_Z17vector_sub_kernelPKfS0_Pfi)
        /*0014*/ 	.word	0x00000000


	//----- nvinfo : EIATTR_MIN_STACK_SIZE
	.align		4
.L_3:
        /*0018*/ 	.byte	0x04, 0x12
        /*001a*/ 	.short	(.L_5 - .L_4)
	.align		4
.L_4:
        /*001c*/ 	.word	index@(_Z17vector_sub_kernelPKfS0_Pfi)
        /*0020*/ 	.word	0x00000000
.L_5:


//--------------------- .nv.compat                --------------------------
	.section	.nv.compat,"",@"SHT_CUDA_COMPAT_INFO"
	.align	4
        /*0000*/ 	.byte	0x02, 0x09, 0x00, 0x00, 0x02, 0x02, 0x01, 0x00, 0x02, 0x05, 0x05, 0x00, 0x03, 0x07, 0x01, 0x01
        /*0010*/ 	.byte	0x02, 0x03, 0x00, 0x00, 0x02, 0x06, 0x01, 0x00, 0x04, 0x0b, 0x08, 0x00, 0x09, 0x00, 0x00, 0x00
        /*0020*/ 	.byte	0x00, 0x00, 0x00, 0x00


//--------------------- .nv.info._Z17vector_sub_kernelPKfS0_Pfi --------------------------
	.section	.nv.info._Z17vector_sub_kernelPKfS0_Pfi,"",@"SHT_CUDA_INFO"
	.sectionflags	@""
	.align	4


	//----- nvinfo : EIATTR_CUDA_API_VERSION
	.align		4
        /*0000*/ 	.byte	0x04, 0x37
        /*0002*/ 	.short	(.L_7 - .L_6)
.L_6:
        /*0004*/ 	.word	0x00000082


	//----- nvinfo : EIATTR_KPARAM_INFO
	.align		4
.L_7:
        /*0008*/ 	.byte	0x04, 0x17
        /*000a*/ 	.short	(.L_9 - .L_8)
.L_8:
        /*000c*/ 	.word	0x00000000
        /*0010*/ 	.short	0x0003
        /*0012*/ 	.short	0x0018
        /*0014*/ 	.byte	0x00, 0xf0, 0x11, 0x00


	//----- nvinfo : EIATTR_KPARAM_INFO
	.align		4
.L_9:
        /*0018*/ 	.byte	0x04, 0x17
        /*001a*/ 	.short	(.L_11 - .L_10)
.L_10:
        /*001c*/ 	.word	0x00000000
        /*0020*/ 	.short	0x0002
        /*0022*/ 	.short	0x0010
        /*0024*/ 	.byte	0x00, 0xf5, 0x21, 0x00


	//----- nvinfo : EIATTR_KPARAM_INFO
	.align		4
.L_11:
        /*0028*/ 	.byte	0x04, 0x17
        /*002a*/ 	.short	(.L_13 - .L_12)
.L_12:
        /*002c*/ 	.word	0x00000000
        /*0030*/ 	.short	0x0001
        /*0032*/ 	.short	0x0008
        /*0034*/ 	.byte	0x00, 0xf5, 0x21, 0x00


	//----- nvinfo : EIATTR_KPARAM_INFO
	.align		4
.L_13:
        /*0038*/ 	.byte	0x04, 0x17
        /*003a*/ 	.short	(.L_15 - .L_14)
.L_14:
        /*003c*/ 	.word	0x00000000
        /*0040*/ 	.short	0x0000
        /*0042*/ 	.short	0x0000
        /*0044*/ 	.byte	0x00, 0xf5, 0x21, 0x00


	//----- nvinfo : EIATTR_SPARSE_MMA_MASK
	.align		4
.L_15:
        /*0048*/ 	.byte	0x03, 0x50
        /*004a*/ 	.short	0x0000


	//----- nvinfo : EIATTR_MAXREG_COUNT
	.align		4
        /*004c*/ 	.byte	0x03, 0x1b
        /*004e*/ 	.short	0x00ff


	//----- nvinfo : EIATTR_MERCURY_ISA_VERSION
	.align		4
        /*0050*/ 	.byte	0x03, 0x5f
        /*0052*/ 	.short	0x0101


	//----- nvinfo : EIATTR_VRC_CTA_INIT_COUNT
	.align		4
        /*0054*/ 	.byte	0x02, 0x4a
	.zero		1
	.zero		1


	//----- nvinfo : EIATTR_EXIT_INSTR_OFFSETS
	.align		4
        /*0058*/ 	.byte	0x04, 0x1c
        /*005a*/ 	.short	(.L_17 - .L_16)


	//   ....[0]....
.L_16:
        /*005c*/ 	.word	0x00000070


	//   ....[1]....
        /*0060*/ 	.word	0x00000130


	//----- nvinfo : EIATTR_CBANK_PARAM_SIZE
	.align		4
.L_17:
        /*0064*/ 	.byte	0x03, 0x19
        /*0066*/ 	.short	0x001c


	//----- nvinfo : EIATTR_PARAM_CBANK
	.align		4
        /*0068*/ 	.byte	0x04, 0x0a
        /*006a*/ 	.short	(.L_19 - .L_18)
	.align		4
.L_18:
        /*006c*/ 	.word	index@(.nv.constant0._Z17vector_sub_kernelPKfS0_Pfi)
        /*0070*/ 	.short	0x0380
        /*0072*/ 	.short	0x001c


	//----- nvinfo : EIATTR_SW_WAR
	.align		4
.L_19:
        /*0074*/ 	.byte	0x04, 0x36
        /*0076*/ 	.short	(.L_21 - .L_20)
.L_20:
        /*0078*/ 	.word	0x00000008
.L_21:


//--------------------- .nv.callgraph             --------------------------
	.section	.nv.callgraph,"",@"SHT_CUDA_CALLGRAPH"
	.align	4
	.sectionentsize	8
	.align		4
        /*0000*/ 	.word	0x00000000
	.align		4
        /*0004*/ 	.word	0xffffffff
	.align		4
        /*0008*/ 	.word	0x00000000
	.align		4
        /*000c*/ 	.word	0xfffffffe
	.align		4
        /*0010*/ 	.word	0x00000000
	.align		4
        /*0014*/ 	.word	0xfffffffd
	.align		4
        /*0018*/ 	.word	0x00000000
	.align		4
        /*001c*/ 	.word	0xfffffffc


//--------------------- .text._Z17vector_sub_kernelPKfS0_Pfi --------------------------
	.section	.text._Z17vector_sub_kernelPKfS0_Pfi,"ax",@progbits
	.align	128
        .global         _Z17vector_sub_kernelPKfS0_Pfi
        .type           _Z17vector_sub_kernelPKfS0_Pfi,@function
        .size           _Z17vector_sub_kernelPKfS0_Pfi,(.L_x_1 - _Z17vector_sub_kernelPKfS0_Pfi)
        .other          _Z17vector_sub_kernelPKfS0_Pfi,@"STO_CUDA_ENTRY STV_DEFAULT"
_Z17vector_sub_kernelPKfS0_Pfi:
.text._Z17vector_sub_kernelPKfS0_Pfi:
[----:B------:R-:W-:Y:S01]  /*0000*/  LDC R1, c[0x0][0x37c] ;  /* 0x0000df00ff017b82 */ /* 0x000fe20000000800 */
[----:B------:R-:W0:Y:S07]  /*0010*/  S2R R0, SR_TID.X ;  /* 0x0000000000007919 */ /* 0x000e2e0000002100 */
[----:B------:R-:W0:Y:S01]  /*0020*/  S2UR UR4, SR_CTAID.X ;  /* 0x00000000000479c3 */ /* 0x000e220000002500 */
[----:B------:R-:W1:Y:S07]  /*0030*/  LDCU UR5, c[0x0][0x398] ;  /* 0x00007300ff0577ac */ /* 0x000e6e0008000800 */
[----:B------:R-:W0:Y:S02]  /*0040*/  LDC R9, c[0x0][0x360] ;  /* 0x0000d800ff097b82 */ /* 0x000e240000000800 */
[----:B0-----:R-:W-:-:S05]  /*0050*/  IMAD R9, R9, UR4, R0 ;  /* 0x0000000409097c24 */ /* 0x001fca000f8e0200 */
[----:B-1----:R-:W-:-:S13]  /*0060*/  ISETP.GE.AND P0, PT, R9, UR5, PT ;  /* 0x0000000509007c0c */ /* 0x002fda000bf06270 */
[----:B------:R-:W-:Y:S05]  /*0070*/  @P0 EXIT ;  /* 0x000000000000094d */ /* 0x000fea0003800000 */
[----:B------:R-:W0:Y:S01]  /*0080*/  LDC.64 R2, c[0x0][0x380] ;  /* 0x0000e000ff027b82 */ /* 0x000e220000000a00 */
[----:B------:R-:W1:Y:S07]  /*0090*/  LDCU.64 UR4, c[0x0][0x358] ;  /* 0x00006b00ff0477ac */ /* 0x000e6e0008000a00 */
[----:B------:R-:W2:Y:S08]  /*00a0*/  LDC.64 R4, c[0x0][0x388] ;  /* 0x0000e200ff047b82 */ /* 0x000eb00000000a00 */
[----:B------:R-:W3:Y:S01]  /*00b0*/  LDC.64 R6, c[0x0][0x390] ;  /* 0x0000e400ff067b82 */ /* 0x000ee20000000a00 */
[----:B0-----:R-:W-:-:S06]  /*00c0*/  IMAD.WIDE R2, R9, 0x4, R2 ;  /* 0x0000000409027825 */ /* 0x001fcc00078e0202 */
[----:B-1----:R-:W4:Y:S01]  /*00d0*/  LDG.E R2, desc[UR4][R2.64] ;  /* 0x0000000402027981 */ /* 0x002f22000c1e1900 */
[----:B--2---:R-:W-:-:S06]  /*00e0*/  IMAD.WIDE R4, R9, 0x4, R4 ;  /* 0x0000000409047825 */ /* 0x004fcc00078e0204 */
[----:B------:R-:W4:Y:S01]  /*00f0*/  LDG.E R5, desc[UR4][R4.64] ;  /* 0x0000000404057981 */ /* 0x000f22000c1e1900 */
[----:B---3--:R-:W-:-:S04]  /*0100*/  IMAD.WIDE R6, R9, 0x4, R6 ;  /* 0x0000000409067825 */ /* 0x008fc800078e0206 */
[----:B----4-:R-:W-:-:S05]  /*0110*/  FADD R9, R2, -R5 ;  /* 0x8000000502097221 */ /* 0x010fca0000000000 */
[----:B------:R-:W-:Y:S01]  /*0120*/  STG.E desc[UR4][R6.64], R9 ;  /* 0x0000000906007986 */ /* 0x000fe2000c101904 */
[----:B------:R-:W-:Y:S05]  /*0130*/  EXIT ;  /* 0x000000000000794d */ /* 0x000fea0003800000 */
.L_x_0:
[----:B------:R-:W-:-:S00]  /*0140*/  BRA `(.L_x_0) ;  /* 0xfffffffc00fc7947 */ /* 0x000fc0000383ffff */
[----:B------:R-:W-:-:S00]  /*0150*/  NOP ;  /* 0x0000000000007918 */ /* 0x000fc00000000000 */
        /* <DEDUP_REMOVED lines=10> */
.L_x_1:


//--------------------- .nv.shared.reserved.0     --------------------------
	.section	.nv.shared.reserved.0,"aw",@nobits
	.weak		__nv_reservedSMEM_offset_0_alias
	.size		__nv_reservedSMEM_offset_0_alias, 0, 64
	.other		__nv_reservedSMEM_offset_0_alias,@"STO_CUDA_RESERVED_SHARED STV_DEFAULT"
__nv_reservedSMEM_offset_0_alias:
	.zero		0
	.zero		64


//--------------------- .nv.constant0._Z17vector_sub_kernelPKfS0_Pfi --------------------------
	.section	.nv.constant0._Z17vector_sub_kernelPKfS0_Pfi,"a",@progbits
	.sectionflags	@""
	.align	4
.nv.constant0._Z17vector_sub_kernelPKfS0_Pfi:
	.zero		924


//--------------------- SYMBOLS --------------------------

	.type		.nv.reservedSmem.offset0,@object
	.size		.nv.reservedSmem.offset0,0x4
